//
// Generated by NVIDIA NVVM Compiler
//
// Compiler Build ID: CL-36424714
// Cuda compilation tools, release 13.0, V13.0.88
// Based on NVVM 20.0.0
//

.version 9.0
.target sm_100
.address_size 64

	// .globl	_Z17reduce_sum_kernelPKfPfi
.extern .shared .align 16 .b8 sdata[];

.visible .entry _Z17reduce_sum_kernelPKfPfi(
	.param .u64 .ptr .align 1 _Z17reduce_sum_kernelPKfPfi_param_0,
	.param .u64 .ptr .align 1 _Z17reduce_sum_kernelPKfPfi_param_1,
	.param .u32 _Z17reduce_sum_kernelPKfPfi_param_2
)
{
	.reg .pred 	%p<6>;
	.reg .b32 	%r<14>;
	.reg .b32 	%f<9>;
	.reg .b64 	%rd<9>;

	ld.param.u64 	%rd1, [_Z17reduce_sum_kernelPKfPfi_param_0];
	ld.param.u64 	%rd2, [_Z17reduce_sum_kernelPKfPfi_param_1];
	ld.param.u32 	%r8, [_Z17reduce_sum_kernelPKfPfi_param_2];
	mov.u32 	%r1, %tid.x;
	mov.u32 	%r2, %ctaid.x;
	mov.u32 	%r13, %ntid.x;
	mad.lo.s32 	%r4, %r2, %r13, %r1;
	setp.ge.s32 	%p1, %r4, %r8;
	mov.f32 	%f8, 0f00000000;
	@%p1 bra 	$L__BB0_2;
	cvta.to.global.u64 	%rd3, %rd1;
	mul.wide.s32 	%rd4, %r4, 4;
	add.s64 	%rd5, %rd3, %rd4;
	ld.global.f32 	%f8, [%rd5];
$L__BB0_2:
	shl.b32 	%r9, %r1, 2;
	mov.u32 	%r10, sdata;
	add.s32 	%r5, %r10, %r9;
	st.shared.f32 	[%r5], %f8;
	bar.sync 	0;
	setp.lt.u32 	%p2, %r13, 2;
	@%p2 bra 	$L__BB0_6;
$L__BB0_3:
	shr.u32 	%r7, %r13, 1;
	setp.ge.u32 	%p3, %r1, %r7;
	@%p3 bra 	$L__BB0_5;
	shl.b32 	%r11, %r7, 2;
	add.s32 	%r12, %r5, %r11;
	ld.shared.f32 	%f4, [%r12];
	ld.shared.f32 	%f5, [%r5];
	add.f32 	%f6, %f4, %f5;
	st.shared.f32 	[%r5], %f6;
$L__BB0_5:
	bar.sync 	0;
	setp.gt.u32 	%p4, %r13, 3;
	mov.u32 	%r13, %r7;
	@%p4 bra 	$L__BB0_3;
$L__BB0_6:
	setp.ne.s32 	%p5, %r1, 0;
	@%p5 bra 	$L__BB0_8;
	ld.shared.f32 	%f7, [sdata];
	cvta.to.global.u64 	%rd6, %rd2;
	mul.wide.u32 	%rd7, %r2, 4;
	add.s64 	%rd8, %rd6, %rd7;
	st.global.f32 	[%rd8], %f7;
$L__BB0_8:
	ret;

}


// ===== COMPILED SASS (sm_100) =====

	.target	sm_100

	.elftype	@"ET_EXEC"


//--------------------- .note.nv.tkinfo           --------------------------
	.section	.note.nv.tkinfo,"",@"SHT_NOTE"
	.sectionflags	@"SHF_NOTE_NV_TKINFO"
	.tkinfo
        /*0018*/ 	.word	0x00000002
        /*0030*/ 	.string	""
        /*0030*/ 	.string	"ptxas"
        /*0030*/ 	.string	"Cuda compilation tools, release 13.0, V13.0.88"
        /*0030*/ 	.string	"Build cuda_13.0.r13.0/compiler.36424714_0"
        /*0030*/ 	.string	"-arch sm_100 -m 64 "



//--------------------- .note.nv.cuinfo           --------------------------
	.section	.note.nv.cuinfo,"",@"SHT_NOTE"
	.sectionflags	@"SHF_NOTE_NV_CUINFO"
        /*0018*/ 	.short	0x0002
        /*001a*/ 	.short	0x0064
        /*001c*/ 	.short	0x0082
	.zero		2


//--------------------- .nv.info                  --------------------------
	.section	.nv.info,"",@"SHT_CUDA_INFO"
	.align	4


	//----- nvinfo : EIATTR_REGCOUNT
	.align		4
        /*0000*/ 	.byte	0x04, 0x2f
        /*0002*/ 	.short	(.L_1 - .L_0)
	.align		4
.L_0:
        /*0004*/ 	.word	index@(_Z17reduce_sum_kernelPKfPfi)
        /*0008*/ 	.word	0x0000000b


	//----- nvinfo : EIATTR_FRAME_SIZE
	.align		4
.L_1:
        /*000c*/ 	.byte	0x04, 0x11
        /*000e*/ 	.short	(.L_3 - .L_2)
	.align		4
.L_2:
        /*0010*/ 	.word	index@(_Z17reduce_sum_kernelPKfPfi)
        /*0014*/ 	.word	0x00000000


	//----- nvinfo : EIATTR_MIN_STACK_SIZE
	.align		4
.L_3:
        /*0018*/ 	.byte	0x04, 0x12
        /*001a*/ 	.short	(.L_5 - .L_4)
	.align		4
.L_4:
        /*001c*/ 	.word	index@(_Z17reduce_sum_kernelPKfPfi)
        /*0020*/ 	.word	0x00000000
.L_5:


//--------------------- .nv.compat                --------------------------
	.section	.nv.compat,"",@"SHT_CUDA_COMPAT_INFO"
	.align	4
        /*0000*/ 	.byte	0x02, 0x09, 0x00, 0x00, 0x02, 0x02, 0x01, 0x00, 0x02, 0x05, 0x05, 0x00, 0x03, 0x07, 0x01, 0x01
        /*0010*/ 	.byte	0x02, 0x03, 0x00, 0x00, 0x02, 0x06, 0x01, 0x00, 0x04, 0x0b, 0x08, 0x00, 0x09, 0x00, 0x00, 0x00
        /*0020*/ 	.byte	0x00, 0x00, 0x00, 0x00


//--------------------- .nv.info._Z17reduce_sum_kernelPKfPfi --------------------------
	.section	.nv.info._Z17reduce_sum_kernelPKfPfi,"",@"SHT_CUDA_INFO"
	.sectionflags	@""
	.align	4


	//----- nvinfo : EIATTR_CUDA_API_VERSION
	.align		4
        /*0000*/ 	.byte	0x04, 0x37
        /*0002*/ 	.short	(.L_7 - .L_6)
.L_6:
        /*0004*/ 	.word	0x00000082


	//----- nvinfo : EIATTR_KPARAM_INFO
	.align		4
.L_7:
        /*0008*/ 	.byte	0x04, 0x17
        /*000a*/ 	.short	(.L_9 - .L_8)
.L_8:
        /*000c*/ 	.word	0x00000000
        /*0010*/ 	.short	0x0002
        /*0012*/ 	.short	0x0010
        /*0014*/ 	.byte	0x00, 0xf0, 0x11, 0x00


	//----- nvinfo : EIATTR_KPARAM_INFO
	.align		4
.L_9:
        /*0018*/ 	.byte	0x04, 0x17
        /*001a*/ 	.short	(.L_11 - .L_10)
.L_10:
        /*001c*/ 	.word	0x00000000
        /*0020*/ 	.short	0x0001
        /*0022*/ 	.short	0x0008
        /*0024*/ 	.byte	0x00, 0xf5, 0x21, 0x00


	//----- nvinfo : EIATTR_KPARAM_INFO
	.align		4
.L_11:
        /*0028*/ 	.byte	0x04, 0x17
        /*002a*/ 	.short	(.L_13 - .L_12)
.L_12:
        /*002c*/ 	.word	0x00000000
        /*0030*/ 	.short	0x0000
        /*0032*/ 	.short	0x0000
        /*0034*/ 	.byte	0x00, 0xf5, 0x21, 0x00


	//----- nvinfo : EIATTR_SPARSE_MMA_MASK
	.align		4
.L_13:
        /*0038*/ 	.byte	0x03, 0x50
        /*003a*/ 	.short	0x0000


	//----- nvinfo : EIATTR_MAXREG_COUNT
	.align		4
        /*003c*/ 	.byte	0x03, 0x1b
        /*003e*/ 	.short	0x00ff


	//----- nvinfo : EIATTR_NUM_BARRIERS
	.align		4
        /*0040*/ 	.byte	0x02, 0x4c
        /*0042*/ 	.byte	0x01
	.zero		1


	//----- nvinfo : EIATTR_MERCURY_ISA_VERSION
	.align		4
        /*0044*/ 	.byte	0x03, 0x5f
        /*0046*/ 	.short	0x0101


	//----- nvinfo : EIATTR_VRC_CTA_INIT_COUNT
	.align		4
        /*0048*/ 	.byte	0x02, 0x4a
	.zero		1
	.zero		1


	//----- nvinfo : EIATTR_EXIT_INSTR_OFFSETS
	.align		4
        /*004c*/ 	.byte	0x04, 0x1c
        /*004e*/ 	.short	(.L_15 - .L_14)


	//   ....[0]....
.L_14:
        /*0050*/ 	.word	0x00000210


	//   ....[1]....
        /*0054*/ 	.word	0x00000290


	//----- nvinfo : EIATTR_CBANK_PARAM_SIZE
	.align		4
.L_15:
        /*0058*/ 	.byte	0x03, 0x19
        /*005a*/ 	.short	0x0014


	//----- nvinfo : EIATTR_PARAM_CBANK
	.align		4
        /*005c*/ 	.byte	0x04, 0x0a
        /*005e*/ 	.short	(.L_17 - .L_16)
	.align		4
.L_16:
        /*0060*/ 	.word	index@(.nv.constant0._Z17reduce_sum_kernelPKfPfi)
        /*0064*/ 	.short	0x0380
        /*0066*/ 	.short	0x0014


	//----- nvinfo : EIATTR_SW_WAR
	.align		4
.L_17:
        /*0068*/ 	.byte	0x04, 0x36
        /*006a*/ 	.short	(.L_19 - .L_18)
.L_18:
        /*006c*/ 	.word	0x00000008
.L_19:


//--------------------- .nv.callgraph             --------------------------
	.section	.nv.callgraph,"",@"SHT_CUDA_CALLGRAPH"
	.align	4
	.sectionentsize	8
	.align		4
        /*0000*/ 	.word	0x00000000
	.align		4
        /*0004*/ 	.word	0xffffffff
	.align		4
        /*0008*/ 	.word	0x00000000
	.align		4
        /*000c*/ 	.word	0xfffffffe
	.align		4
        /*0010*/ 	.word	0x00000000
	.align		4
        /*0014*/ 	.word	0xfffffffd
	.align		4
        /*0018*/ 	.word	0x00000000
	.align		4
        /*001c*/ 	.word	0xfffffffc


//--------------------- .text._Z17reduce_sum_kernelPKfPfi --------------------------
	.section	.text._Z17reduce_sum_kernelPKfPfi,"ax",@progbits
	.align	128
        .global         _Z17reduce_sum_kernelPKfPfi
        .type           _Z17reduce_sum_kernelPKfPfi,@function
        .size           _Z17reduce_sum_kernelPKfPfi,(.L_x_3 - _Z17reduce_sum_kernelPKfPfi)
        .other          _Z17reduce_sum_kernelPKfPfi,@"STO_CUDA_ENTRY STV_DEFAULT"
_Z17reduce_sum_kernelPKfPfi:
.text._Z17reduce_sum_kernelPKfPfi:
[----:B------:R-:W-:Y:S01]  /*0000*/  LDC R1, c[0x0][0x37c] ;  /* 0x0000df00ff017b82 */ /* 0x000fe20000000800 */
[----:B------:R-:W0:Y:S01]  /*0010*/  S2R R6, SR_TID.X ;  /* 0x0000000000067919 */ /* 0x000e220000002100 */
[----:B------:R-:W0:Y:S01]  /*0020*/  LDCU UR8, c[0x0][0x360] ;  /* 0x00006c00ff0877ac */ /* 0x000e220008000800 */
[----:B------:R-:W-:Y:S01]  /*0030*/  IMAD.MOV.U32 R4, RZ, RZ, RZ ;  /* 0x000000ffff047224 */ /* 0x000fe200078e00ff */
[----:B------:R-:W0:Y:S01]  /*0040*/  S2R R7, SR_CTAID.X ;  /* 0x0000000000077919 */ /* 0x000e220000002500 */
[----:B------:R-:W1:Y:S01]  /*0050*/  LDCU UR4, c[0x0][0x390] ;  /* 0x00007200ff0477ac */ /* 0x000e620008000800 */
[----:B------:R-:W2:Y:S01]  /*0060*/  LDCU.64 UR6, c[0x0][0x358] ;  /* 0x00006b00ff0677ac */ /* 0x000ea20008000a00 */
[----:B0-----:R-:W-:-:S05]  /*0070*/  IMAD R5, R7, UR8, R6 ;  /* 0x0000000807057c24 */ /* 0x001fca000f8e0206 */
[----:B-1----:R-:W-:-:S13]  /*0080*/  ISETP.GE.AND P0, PT, R5, UR4, PT ;  /* 0x0000000405007c0c */ /* 0x002fda000bf06270 */
[----:B------:R-:W0:Y:S02]  /*0090*/  @!P0 LDC.64 R2, c[0x0][0x380] ;  /* 0x0000e000ff028b82 */ /* 0x000e240000000a00 */
[----:B0-----:R-:W-:-:S05]  /*00a0*/  @!P0 IMAD.WIDE R2, R5, 0x4, R2 ;  /* 0x0000000405028825 */ /* 0x001fca00078e0202 */
[----:B--2---:R-:W2:Y:S01]  /*00b0*/  @!P0 LDG.E R4, desc[UR6][R2.64] ;  /* 0x0000000602048981 */ /* 0x004ea2000c1e1900 */
[----:B------:R-:W0:Y:S01]  /*00c0*/  S2UR UR5, SR_CgaCtaId ;  /* 0x00000000000579c3 */ /* 0x000e220000008800 */
[----:B------:R-:W-:Y:S01]  /*00d0*/  IMAD.U32 R0, RZ, RZ, UR8 ;  /* 0x00000008ff007e24 */ /* 0x000fe2000f8e00ff */
[----:B------:R-:W-:Y:S01]  /*00e0*/  UMOV UR4, 0x400 ;  /* 0x0000040000047882 */ /* 0x000fe20000000000 */
[----:B------:R-:W-:-:S03]  /*00f0*/  ISETP.NE.AND P0, PT, R6, RZ, PT ;  /* 0x000000ff0600720c */ /* 0x000fc60003f05270 */
[----:B------:R-:W-:Y:S01]  /*0100*/  ISETP.GE.U32.AND P1, PT, R0, 0x2, PT ;  /* 0x000000020000780c */ /* 0x000fe20003f26070 */
[----:B0-----:R-:W-:-:S06]  /*0110*/  ULEA UR4, UR5, UR4, 0x18 ;  /* 0x0000000405047291 */ /* 0x001fcc000f8ec0ff */
[----:B------:R-:W-:-:S05]  /*0120*/  LEA R5, R6, UR4, 0x2 ;  /* 0x0000000406057c11 */ /* 0x000fca000f8e10ff */
[----:B--2---:R0:W-:Y:S01]  /*0130*/  STS [R5], R4 ;  /* 0x0000000405007388 */ /* 0x0041e20000000800 */
[----:B------:R-:W-:Y:S06]  /*0140*/  BAR.SYNC.DEFER_BLOCKING 0x0 ;  /* 0x0000000000007b1d */ /* 0x000fec0000010000 */
[----:B------:R-:W-:Y:S05]  /*0150*/  @!P1 BRA `(.L_x_0) ;  /* 0x00000000002c9947 */ /* 0x000fea0003800000 */
.L_x_1:
[----:B------:R-:W-:-:S04]  /*0160*/  SHF.R.U32.HI R8, RZ, 0x1, R0 ;  /* 0x00000001ff087819 */ /* 0x000fc80000011600 */
[----:B------:R-:W-:-:S13]  /*0170*/  ISETP.GE.U32.AND P1, PT, R6, R8, PT ;  /* 0x000000080600720c */ /* 0x000fda0003f26070 */
[----:B------:R-:W-:Y:S01]  /*0180*/  @!P1 LEA R2, R8, R5, 0x2 ;  /* 0x0000000508029211 */ /* 0x000fe200078e10ff */
[----:B------:R-:W-:Y:S05]  /*0190*/  @!P1 LDS R3, [R5] ;  /* 0x0000000005039984 */ /* 0x000fea0000000800 */
[----:B------:R-:W0:Y:S02]  /*01a0*/  @!P1 LDS R2, [R2] ;  /* 0x0000000002029984 */ /* 0x000e240000000800 */
[----:B0-----:R-:W-:-:S05]  /*01b0*/  @!P1 FADD R4, R2, R3 ;  /* 0x0000000302049221 */ /* 0x001fca0000000000 */
[----:B------:R1:W-:Y:S01]  /*01c0*/  @!P1 STS [R5], R4 ;  /* 0x0000000405009388 */ /* 0x0003e20000000800 */
[----:B------:R-:W-:Y:S01]  /*01d0*/  BAR.SYNC.DEFER_BLOCKING 0x0 ;  /* 0x0000000000007b1d */ /* 0x000fe20000010000 */
[----:B------:R-:W-:Y:S01]  /*01e0*/  ISETP.GT.U32.AND P1, PT, R0, 0x3, PT ;  /* 0x000000030000780c */ /* 0x000fe20003f24070 */
[----:B------:R-:W-:-:S12]  /*01f0*/  IMAD.MOV.U32 R0, RZ, RZ, R8 ;  /* 0x000000ffff007224 */ /* 0x000fd800078e0008 */
[----:B-1----:R-:W-:Y:S05]  /*0200*/  @P1 BRA `(.L_x_1) ;  /* 0xfffffffc00d41947 */ /* 0x002fea000383ffff */
.L_x_0:
[----:B------:R-:W-:Y:S05]  /*0210*/  @P0 EXIT ;  /* 0x000000000000094d */ /* 0x000fea0003800000 */
[----:B------:R-:W1:Y:S01]  /*0220*/  S2UR UR5, SR_CgaCtaId ;  /* 0x00000000000579c3 */ /* 0x000e620000008800 */
[----:B------:R-:W-:-:S07]  /*0230*/  UMOV UR4, 0x400 ;  /* 0x0000040000047882 */ /* 0x000fce0000000000 */
[----:B------:R-:W2:Y:S01]  /*0240*/  LDC.64 R2, c[0x0][0x388] ;  /* 0x0000e200ff027b82 */ /* 0x000ea20000000a00 */
[----:B-1----:R-:W-:Y:S01]  /*0250*/  ULEA UR4, UR5, UR4, 0x18 ;  /* 0x0000000405047291 */ /* 0x002fe2000f8ec0ff */
[----:B--2---:R-:W-:-:S08]  /*0260*/  IMAD.WIDE.U32 R2, R7, 0x4, R2 ;  /* 0x0000000407027825 */ /* 0x004fd000078e0002 */
[----:B0-----:R-:W0:Y:S04]  /*0270*/  LDS R5, [UR4] ;  /* 0x00000004ff057984 */ /* 0x001e280008000800 */
[----:B0-----:R-:W-:Y:S01]  /*0280*/  STG.E desc[UR6][R2.64], R5 ;  /* 0x0000000502007986 */ /* 0x001fe2000c101906 */
[----:B------:R-:W-:Y:S05]  /*0290*/  EXIT ;  /* 0x000000000000794d */ /* 0x000fea0003800000 */
.L_x_2:
[----:B------:R-:W-:-:S00]  /*02a0*/  BRA `(.L_x_2) ;  /* 0xfffffffc00fc7947 */ /* 0x000fc0000383ffff */
[----:B------:R-:W-:-:S00]  /*02b0*/  NOP ;  /* 0x0000000000007918 */ /* 0x000fc00000000000 */
        /* <DEDUP_REMOVED lines=12> */
.L_x_3:


//--------------------- .nv.shared._Z17reduce_sum_kernelPKfPfi --------------------------
	.section	.nv.shared._Z17reduce_sum_kernelPKfPfi,"aw",@nobits
	.sectionflags	@""
	.align	16
	.zero		1024


//--------------------- .nv.shared.reserved.0     --------------------------
	.section	.nv.shared.reserved.0,"aw",@nobits
	.weak		__nv_reservedSMEM_offset_0_alias
	.size		__nv_reservedSMEM_offset_0_alias, 0, 64
	.other		__nv_reservedSMEM_offset_0_alias,@"STO_CUDA_RESERVED_SHARED STV_DEFAULT"
__nv_reservedSMEM_offset_0_alias:
	.zero		0
	.zero		64


//--------------------- .nv.constant0._Z17reduce_sum_kernelPKfPfi --------------------------
	.section	.nv.constant0._Z17reduce_sum_kernelPKfPfi,"a",@progbits
	.sectionflags	@""
	.align	4
.nv.constant0._Z17reduce_sum_kernelPKfPfi:
	.zero		916


//--------------------- SYMBOLS --------------------------

	.type		.nv.reservedSmem.offset0,@object
	.size		.nv.reservedSmem.offset0,0x4
	.type		.nv.reservedSmem.cap,@object
	.size		.nv.reservedSmem.cap,0x4
